//
// Generated by NVIDIA NVVM Compiler
//
// Compiler Build ID: CL-36424714
// Cuda compilation tools, release 13.0, V13.0.88
// Based on NVVM 20.0.0
//

.version 9.0
.target sm_100
.address_size 64

	// .globl	_Z8dpDevicePiS_S_i
// _ZZ8dpDevicePiS_S_iE5cache has been demoted

.visible .entry _Z8dpDevicePiS_S_i(
	.param .u64 .ptr .align 1 _Z8dpDevicePiS_S_i_param_0,
	.param .u64 .ptr .align 1 _Z8dpDevicePiS_S_i_param_1,
	.param .u64 .ptr .align 1 _Z8dpDevicePiS_S_i_param_2,
	.param .u32 _Z8dpDevicePiS_S_i_param_3
)
{
	.reg .pred 	%p<11>;
	.reg .b32 	%r<82>;
	.reg .b64 	%rd<20>;
	// demoted variable
	.shared .align 4 .b8 _ZZ8dpDevicePiS_S_iE5cache[1024];
	ld.param.u64 	%rd4, [_Z8dpDevicePiS_S_i_param_0];
	ld.param.u64 	%rd5, [_Z8dpDevicePiS_S_i_param_1];
	ld.param.u64 	%rd3, [_Z8dpDevicePiS_S_i_param_2];
	ld.param.u32 	%r29, [_Z8dpDevicePiS_S_i_param_3];
	cvta.to.global.u64 	%rd1, %rd5;
	cvta.to.global.u64 	%rd2, %rd4;
	mov.u32 	%r1, %tid.x;
	mov.u32 	%r81, %ntid.x;
	mov.u32 	%r31, %ctaid.x;
	mad.lo.s32 	%r76, %r81, %r31, %r1;
	mov.u32 	%r32, %nctaid.x;
	mul.lo.s32 	%r4, %r81, %r32;
	setp.ge.s32 	%p1, %r76, %r29;
	mov.b32 	%r80, 0;
	@%p1 bra 	$L__BB0_7;
	add.s32 	%r35, %r76, %r4;
	max.s32 	%r36, %r29, %r35;
	setp.lt.s32 	%p2, %r35, %r29;
	selp.u32 	%r37, 1, 0, %p2;
	add.s32 	%r38, %r35, %r37;
	sub.s32 	%r39, %r36, %r38;
	div.u32 	%r40, %r39, %r4;
	add.s32 	%r41, %r40, %r37;
	add.s32 	%r5, %r41, 1;
	and.b32  	%r6, %r5, 3;
	setp.lt.u32 	%p3, %r41, 3;
	mov.b32 	%r80, 0;
	@%p3 bra 	$L__BB0_4;
	and.b32  	%r43, %r5, -4;
	shl.b32 	%r7, %r4, 2;
	neg.s32 	%r71, %r43;
	mov.b32 	%r80, 0;
	mul.wide.s32 	%rd9, %r4, 4;
$L__BB0_3:
	mul.wide.s32 	%rd6, %r76, 4;
	add.s64 	%rd7, %rd2, %rd6;
	ld.global.u32 	%r44, [%rd7];
	add.s64 	%rd8, %rd1, %rd6;
	ld.global.u32 	%r45, [%rd8];
	add.s32 	%r46, %r44, %r80;
	add.s32 	%r47, %r46, %r45;
	add.s64 	%rd10, %rd7, %rd9;
	ld.global.u32 	%r48, [%rd10];
	add.s64 	%rd11, %rd8, %rd9;
	ld.global.u32 	%r49, [%rd11];
	add.s32 	%r50, %r48, %r47;
	add.s32 	%r51, %r50, %r49;
	add.s64 	%rd12, %rd10, %rd9;
	ld.global.u32 	%r52, [%rd12];
	add.s64 	%rd13, %rd11, %rd9;
	ld.global.u32 	%r53, [%rd13];
	add.s32 	%r54, %r52, %r51;
	add.s32 	%r55, %r54, %r53;
	add.s64 	%rd14, %rd12, %rd9;
	ld.global.u32 	%r56, [%rd14];
	add.s64 	%rd15, %rd13, %rd9;
	ld.global.u32 	%r57, [%rd15];
	add.s32 	%r58, %r56, %r55;
	add.s32 	%r80, %r58, %r57;
	add.s32 	%r76, %r76, %r7;
	add.s32 	%r71, %r71, 4;
	setp.ne.s32 	%p4, %r71, 0;
	@%p4 bra 	$L__BB0_3;
$L__BB0_4:
	setp.eq.s32 	%p5, %r6, 0;
	@%p5 bra 	$L__BB0_7;
	neg.s32 	%r77, %r6;
$L__BB0_6:
	.pragma "nounroll";
	mul.wide.s32 	%rd16, %r76, 4;
	add.s64 	%rd17, %rd1, %rd16;
	add.s64 	%rd18, %rd2, %rd16;
	ld.global.u32 	%r59, [%rd18];
	ld.global.u32 	%r60, [%rd17];
	add.s32 	%r61, %r59, %r80;
	add.s32 	%r80, %r61, %r60;
	add.s32 	%r76, %r76, %r4;
	add.s32 	%r77, %r77, 1;
	setp.ne.s32 	%p6, %r77, 0;
	@%p6 bra 	$L__BB0_6;
$L__BB0_7:
	shl.b32 	%r62, %r1, 2;
	mov.u32 	%r63, _ZZ8dpDevicePiS_S_iE5cache;
	add.s32 	%r26, %r63, %r62;
	st.shared.u32 	[%r26], %r80;
	bar.sync 	0;
	setp.lt.u32 	%p7, %r81, 2;
	@%p7 bra 	$L__BB0_11;
$L__BB0_8:
	shr.u32 	%r28, %r81, 1;
	setp.ge.u32 	%p8, %r1, %r28;
	@%p8 bra 	$L__BB0_10;
	shl.b32 	%r64, %r28, 2;
	add.s32 	%r65, %r26, %r64;
	ld.shared.u32 	%r66, [%r65];
	ld.shared.u32 	%r67, [%r26];
	add.s32 	%r68, %r67, %r66;
	st.shared.u32 	[%r26], %r68;
$L__BB0_10:
	bar.sync 	0;
	setp.gt.u32 	%p9, %r81, 3;
	mov.u32 	%r81, %r28;
	@%p9 bra 	$L__BB0_8;
$L__BB0_11:
	setp.ne.s32 	%p10, %r1, 0;
	@%p10 bra 	$L__BB0_13;
	ld.shared.u32 	%r69, [_ZZ8dpDevicePiS_S_iE5cache];
	cvta.to.global.u64 	%rd19, %rd3;
	atom.global.add.u32 	%r70, [%rd19], %r69;
$L__BB0_13:
	ret;

}


// ===== COMPILED SASS (sm_100) =====

	.target	sm_100

	.elftype	@"ET_EXEC"


//--------------------- .note.nv.tkinfo           --------------------------
	.section	.note.nv.tkinfo,"",@"SHT_NOTE"
	.sectionflags	@"SHF_NOTE_NV_TKINFO"
	.tkinfo
        /*0018*/ 	.word	0x00000002
        /*0030*/ 	.string	""
        /*0030*/ 	.string	"ptxas"
        /*0030*/ 	.string	"Cuda compilation tools, release 13.0, V13.0.88"
        /*0030*/ 	.string	"Build cuda_13.0.r13.0/compiler.36424714_0"
        /*0030*/ 	.string	"-arch sm_100 -m 64 "



//--------------------- .note.nv.cuinfo           --------------------------
	.section	.note.nv.cuinfo,"",@"SHT_NOTE"
	.sectionflags	@"SHF_NOTE_NV_CUINFO"
        /*0018*/ 	.short	0x0002
        /*001a*/ 	.short	0x0064
        /*001c*/ 	.short	0x0082
	.zero		2


//--------------------- .nv.info                  --------------------------
	.section	.nv.info,"",@"SHT_CUDA_INFO"
	.align	4


	//----- nvinfo : EIATTR_REGCOUNT
	.align		4
        /*0000*/ 	.byte	0x04, 0x2f
        /*0002*/ 	.short	(.L_1 - .L_0)
	.align		4
.L_0:
        /*0004*/ 	.word	index@(_Z8dpDevicePiS_S_i)
        /*0008*/ 	.word	0x00000020


	//----- nvinfo : EIATTR_FRAME_SIZE
	.align		4
.L_1:
        /*000c*/ 	.byte	0x04, 0x11
        /*000e*/ 	.short	(.L_3 - .L_2)
	.align		4
.L_2:
        /*0010*/ 	.word	index@(_Z8dpDevicePiS_S_i)
        /*0014*/ 	.word	0x00000000


	//----- nvinfo : EIATTR_MIN_STACK_SIZE
	.align		4
.L_3:
        /*0018*/ 	.byte	0x04, 0x12
        /*001a*/ 	.short	(.L_5 - .L_4)
	.align		4
.L_4:
        /*001c*/ 	.word	index@(_Z8dpDevicePiS_S_i)
        /*0020*/ 	.word	0x00000000
.L_5:


//--------------------- .nv.compat                --------------------------
	.section	.nv.compat,"",@"SHT_CUDA_COMPAT_INFO"
	.align	4
        /*0000*/ 	.byte	0x02, 0x09, 0x00, 0x00, 0x02, 0x02, 0x01, 0x00, 0x02, 0x05, 0x05, 0x00, 0x03, 0x07, 0x01, 0x01
        /*0010*/ 	.byte	0x02, 0x03, 0x00, 0x00, 0x02, 0x06, 0x01, 0x00, 0x04, 0x0b, 0x08, 0x00, 0x09, 0x00, 0x00, 0x00
        /*0020*/ 	.byte	0x00, 0x00, 0x00, 0x00


//--------------------- .nv.info._Z8dpDevicePiS_S_i --------------------------
	.section	.nv.info._Z8dpDevicePiS_S_i,"",@"SHT_CUDA_INFO"
	.sectionflags	@""
	.align	4


	//----- nvinfo : EIATTR_CUDA_API_VERSION
	.align		4
        /*0000*/ 	.byte	0x04, 0x37
        /*0002*/ 	.short	(.L_7 - .L_6)
.L_6:
        /*0004*/ 	.word	0x00000082


	//----- nvinfo : EIATTR_KPARAM_INFO
	.align		4
.L_7:
        /*0008*/ 	.byte	0x04, 0x17
        /*000a*/ 	.short	(.L_9 - .L_8)
.L_8:
        /*000c*/ 	.word	0x00000000
        /*0010*/ 	.short	0x0003
        /*0012*/ 	.short	0x0018
        /*0014*/ 	.byte	0x00, 0xf0, 0x11, 0x00


	//----- nvinfo : EIATTR_KPARAM_INFO
	.align		4
.L_9:
        /*0018*/ 	.byte	0x04, 0x17
        /*001a*/ 	.short	(.L_11 - .L_10)
.L_10:
        /*001c*/ 	.word	0x00000000
        /*0020*/ 	.short	0x0002
        /*0022*/ 	.short	0x0010
        /*0024*/ 	.byte	0x00, 0xf5, 0x21, 0x00


	//----- nvinfo : EIATTR_KPARAM_INFO
	.align		4
.L_11:
        /*0028*/ 	.byte	0x04, 0x17
        /*002a*/ 	.short	(.L_13 - .L_12)
.L_12:
        /*002c*/ 	.word	0x00000000
        /*0030*/ 	.short	0x0001
        /*0032*/ 	.short	0x0008
        /*0034*/ 	.byte	0x00, 0xf5, 0x21, 0x00


	//----- nvinfo : EIATTR_KPARAM_INFO
	.align		4
.L_13:
        /*0038*/ 	.byte	0x04, 0x17
        /*003a*/ 	.short	(.L_15 - .L_14)
.L_14:
        /*003c*/ 	.word	0x00000000
        /*0040*/ 	.short	0x0000
        /*0042*/ 	.short	0x0000
        /*0044*/ 	.byte	0x00, 0xf5, 0x21, 0x00


	//----- nvinfo : EIATTR_SPARSE_MMA_MASK
	.align		4
.L_15:
        /*0048*/ 	.byte	0x03, 0x50
        /*004a*/ 	.short	0x0000


	//----- nvinfo : EIATTR_MAXREG_COUNT
	.align		4
        /*004c*/ 	.byte	0x03, 0x1b
        /*004e*/ 	.short	0x00ff


	//----- nvinfo : EIATTR_NUM_BARRIERS
	.align		4
        /*0050*/ 	.byte	0x02, 0x4c
        /*0052*/ 	.byte	0x01
	.zero		1


	//----- nvinfo : EIATTR_MERCURY_ISA_VERSION
	.align		4
        /*0054*/ 	.byte	0x03, 0x5f
        /*0056*/ 	.short	0x0101


	//----- nvinfo : EIATTR_VRC_CTA_INIT_COUNT
	.align		4
        /*0058*/ 	.byte	0x02, 0x4a
	.zero		1
	.zero		1


	//----- nvinfo : EIATTR_EXIT_INSTR_OFFSETS
	.align		4
        /*005c*/ 	.byte	0x04, 0x1c
        /*005e*/ 	.short	(.L_17 - .L_16)


	//   ....[0]....
.L_16:
        /*0060*/ 	.word	0x00001080


	//   ....[1]....
        /*0064*/ 	.word	0x000010f0


	//----- nvinfo : EIATTR_CRS_STACK_SIZE
	.align		4
.L_17:
        /*0068*/ 	.byte	0x04, 0x1e
        /*006a*/ 	.short	(.L_19 - .L_18)
.L_18:
        /*006c*/ 	.word	0x00000000


	//----- nvinfo : EIATTR_CBANK_PARAM_SIZE
	.align		4
.L_19:
        /*0070*/ 	.byte	0x03, 0x19
        /*0072*/ 	.short	0x001c


	//----- nvinfo : EIATTR_PARAM_CBANK
	.align		4
        /*0074*/ 	.byte	0x04, 0x0a
        /*0076*/ 	.short	(.L_21 - .L_20)
	.align		4
.L_20:
        /*0078*/ 	.word	index@(.nv.constant0._Z8dpDevicePiS_S_i)
        /*007c*/ 	.short	0x0380
        /*007e*/ 	.short	0x001c


	//----- nvinfo : EIATTR_SW_WAR
	.align		4
.L_21:
        /*0080*/ 	.byte	0x04, 0x36
        /*0082*/ 	.short	(.L_23 - .L_22)
.L_22:
        /*0084*/ 	.word	0x00000008
.L_23:


//--------------------- .nv.callgraph             --------------------------
	.section	.nv.callgraph,"",@"SHT_CUDA_CALLGRAPH"
	.align	4
	.sectionentsize	8
	.align		4
        /*0000*/ 	.word	0x00000000
	.align		4
        /*0004*/ 	.word	0xffffffff
	.align		4
        /*0008*/ 	.word	0x00000000
	.align		4
        /*000c*/ 	.word	0xfffffffe
	.align		4
        /*0010*/ 	.word	0x00000000
	.align		4
        /*0014*/ 	.word	0xfffffffd
	.align		4
        /*0018*/ 	.word	0x00000000
	.align		4
        /*001c*/ 	.word	0xfffffffc


//--------------------- .text._Z8dpDevicePiS_S_i  --------------------------
	.section	.text._Z8dpDevicePiS_S_i,"ax",@progbits
	.align	128
        .global         _Z8dpDevicePiS_S_i
        .type           _Z8dpDevicePiS_S_i,@function
        .size           _Z8dpDevicePiS_S_i,(.L_x_15 - _Z8dpDevicePiS_S_i)
        .other          _Z8dpDevicePiS_S_i,@"STO_CUDA_ENTRY STV_DEFAULT"
_Z8dpDevicePiS_S_i:
.text._Z8dpDevicePiS_S_i:
[----:B------:R-:W-:Y:S01]  /*0000*/  LDC R1, c[0x0][0x37c] ;  /* 0x0000df00ff017b82 */ /* 0x000fe20000000800 */
[----:B------:R-:W0:Y:S01]  /*0010*/  S2R R0, SR_TID.X ;  /* 0x0000000000007919 */ /* 0x000e220000002100 */
[----:B------:R-:W1:Y:S06]  /*0020*/  LDCU UR4, c[0x0][0x360] ;  /* 0x00006c00ff0477ac */ /* 0x000e6c0008000800 */
[----:B------:R-:W2:Y:S01]  /*0030*/  LDC R4, c[0x0][0x370] ;  /* 0x0000dc00ff047b82 */ /* 0x000ea20000000800 */
[----:B------:R-:W-:Y:S01]  /*0040*/  BSSY.RECONVERGENT B2, `(.L_x_0) ;  /* 0x00000ee000027945 */ /* 0x000fe20003800200 */
[----:B------:R-:W0:Y:S01]  /*0050*/  S2R R11, SR_CTAID.X ;  /* 0x00000000000b7919 */ /* 0x000e220000002500 */
[----:B------:R-:W3:Y:S01]  /*0060*/  LDCU UR5, c[0x0][0x398] ;  /* 0x00007300ff0577ac */ /* 0x000ee20008000800 */
[----:B------:R-:W-:Y:S01]  /*0070*/  HFMA2 R5, -RZ, RZ, 0, 0 ;  /* 0x00000000ff057431 */ /* 0x000fe200000001ff */
[----:B------:R-:W4:Y:S01]  /*0080*/  LDCU.64 UR6, c[0x0][0x358] ;  /* 0x00006b00ff0677ac */ /* 0x000f220008000a00 */
[----:B-1----:R-:W-:-:S02]  /*0090*/  IMAD.U32 R3, RZ, RZ, UR4 ;  /* 0x00000004ff037e24 */ /* 0x002fc4000f8e00ff */
[----:B--2---:R-:W-:Y:S02]  /*00a0*/  IMAD R4, R4, UR4, RZ ;  /* 0x0000000404047c24 */ /* 0x004fe4000f8e02ff */
[----:B0-----:R-:W-:-:S05]  /*00b0*/  IMAD R11, R11, UR4, R0 ;  /* 0x000000040b0b7c24 */ /* 0x001fca000f8e0200 */
[----:B---3--:R-:W-:-:S13]  /*00c0*/  ISETP.GE.AND P0, PT, R11, UR5, PT ;  /* 0x000000050b007c0c */ /* 0x008fda000bf06270 */
[----:B----4-:R-:W-:Y:S05]  /*00d0*/  @P0 BRA `(.L_x_1) ;  /* 0x0000000c00900947 */ /* 0x010fea0003800000 */
[----:B------:R-:W0:Y:S01]  /*00e0*/  I2F.U32.RP R9, R4 ;  /* 0x0000000400097306 */ /* 0x000e220000209000 */
[C---:B------:R-:W-:Y:S01]  /*00f0*/  IADD3 R2, PT, PT, R4.reuse, R11, RZ ;  /* 0x0000000b04027210 */ /* 0x040fe20007ffe0ff */
[----:B------:R-:W-:Y:S01]  /*0100*/  IMAD.MOV R13, RZ, RZ, -R4 ;  /* 0x000000ffff0d7224 */ /* 0x000fe200078e0a04 */
[----:B------:R-:W-:Y:S01]  /*0110*/  ISETP.NE.U32.AND P2, PT, R4, RZ, PT ;  /* 0x000000ff0400720c */ /* 0x000fe20003f45070 */
[----:B------:R-:W-:Y:S01]  /*0120*/  BSSY.RECONVERGENT B1, `(.L_x_2) ;  /* 0x00000d1000017945 */ /* 0x000fe20003800200 */
[C---:B------:R-:W-:Y:S02]  /*0130*/  ISETP.GE.AND P0, PT, R2.reuse, UR5, PT ;  /* 0x0000000502007c0c */ /* 0x040fe4000bf06270 */
[----:B------:R-:W-:Y:S02]  /*0140*/  VIMNMX R5, PT, PT, R2, UR5, !PT ;  /* 0x0000000502057c48 */ /* 0x000fe4000ffe0100 */
[----:B------:R-:W-:-:S04]  /*0150*/  SEL R8, RZ, 0x1, P0 ;  /* 0x00000001ff087807 */ /* 0x000fc80000000000 */
[----:B------:R-:W-:Y:S01]  /*0160*/  IADD3 R5, PT, PT, R5, -R2, -R8 ;  /* 0x8000000205057210 */ /* 0x000fe20007ffe808 */
[----:B0-----:R-:W0:Y:S02]  /*0170*/  MUFU.RCP R9, R9 ;  /* 0x0000000900097308 */ /* 0x001e240000001000 */
[----:B0-----:R-:W-:-:S06]  /*0180*/  IADD3 R6, PT, PT, R9, 0xffffffe, RZ ;  /* 0x0ffffffe09067810 */ /* 0x001fcc0007ffe0ff */
[----:B------:R0:W1:Y:S02]  /*0190*/  F2I.FTZ.U32.TRUNC.NTZ R7, R6 ;  /* 0x0000000600077305 */ /* 0x000064000021f000 */
[----:B0-----:R-:W-:Y:S02]  /*01a0*/  IMAD.MOV.U32 R6, RZ, RZ, RZ ;  /* 0x000000ffff067224 */ /* 0x001fe400078e00ff */
[----:B-1----:R-:W-:-:S04]  /*01b0*/  IMAD R13, R13, R7, RZ ;  /* 0x000000070d0d7224 */ /* 0x002fc800078e02ff */
[----:B------:R-:W-:-:S06]  /*01c0*/  IMAD.HI.U32 R10, R7, R13, R6 ;  /* 0x0000000d070a7227 */ /* 0x000fcc00078e0006 */
[----:B------:R-:W-:-:S05]  /*01d0*/  IMAD.HI.U32 R7, R10, R5, RZ ;  /* 0x000000050a077227 */ /* 0x000fca00078e00ff */
[----:B------:R-:W-:-:S05]  /*01e0*/  IADD3 R2, PT, PT, -R7, RZ, RZ ;  /* 0x000000ff07027210 */ /* 0x000fca0007ffe1ff */
[----:B------:R-:W-:-:S05]  /*01f0*/  IMAD R5, R4, R2, R5 ;  /* 0x0000000204057224 */ /* 0x000fca00078e0205 */
[----:B------:R-:W-:-:S13]  /*0200*/  ISETP.GE.U32.AND P0, PT, R5, R4, PT ;  /* 0x000000040500720c */ /* 0x000fda0003f06070 */
[----:B------:R-:W-:Y:S01]  /*0210*/  @P0 IMAD.IADD R5, R5, 0x1, -R4 ;  /* 0x0000000105050824 */ /* 0x000fe200078e0a04 */
[----:B------:R-:W-:-:S04]  /*0220*/  @P0 IADD3 R7, PT, PT, R7, 0x1, RZ ;  /* 0x0000000107070810 */ /* 0x000fc80007ffe0ff */
[----:B------:R-:W-:Y:S02]  /*0230*/  ISETP.GE.U32.AND P1, PT, R5, R4, PT ;  /* 0x000000040500720c */ /* 0x000fe40003f26070 */
[----:B------:R-:W-:-:S11]  /*0240*/  MOV R5, RZ ;  /* 0x000000ff00057202 */ /* 0x000fd60000000f00 */
[----:B------:R-:W-:Y:S01]  /*0250*/  @P1 VIADD R7, R7, 0x1 ;  /* 0x0000000107071836 */ /* 0x000fe20000000000 */
[----:B------:R-:W-:-:S04]  /*0260*/  @!P2 LOP3.LUT R7, RZ, R4, RZ, 0x33, !PT ;  /* 0x00000004ff07a212 */ /* 0x000fc800078e33ff */
[----:B------:R-:W-:-:S04]  /*0270*/  IADD3 R7, PT, PT, R8, R7, RZ ;  /* 0x0000000708077210 */ /* 0x000fc80007ffe0ff */
[C---:B------:R-:W-:Y:S01]  /*0280*/  ISETP.GE.U32.AND P0, PT, R7.reuse, 0x3, PT ;  /* 0x000000030700780c */ /* 0x040fe20003f06070 */
[----:B------:R-:W-:-:S05]  /*0290*/  VIADD R2, R7, 0x1 ;  /* 0x0000000107027836 */ /* 0x000fca0000000000 */
[----:B------:R-:W-:-:S07]  /*02a0*/  LOP3.LUT R6, R2, 0x3, RZ, 0xc0, !PT ;  /* 0x0000000302067812 */ /* 0x000fce00078ec0ff */
[----:B------:R-:W-:Y:S05]  /*02b0*/  @!P0 BRA `(.L_x_3) ;  /* 0x0000000800dc8947 */ /* 0x000fea0003800000 */
[----:B------:R-:W-:Y:S01]  /*02c0*/  LOP3.LUT R2, R2, 0xfffffffc, RZ, 0xc0, !PT ;  /* 0xfffffffc02027812 */ /* 0x000fe200078ec0ff */
[----:B------:R-:W-:Y:S01]  /*02d0*/  BSSY.RELIABLE B0, `(.L_x_4) ;  /* 0x000009b000007945 */ /* 0x000fe20003800100 */
[----:B------:R-:W-:-:S03]  /*02e0*/  MOV R5, RZ ;  /* 0x000000ff00057202 */ /* 0x000fc60000000f00 */
[----:B------:R-:W-:-:S05]  /*02f0*/  IMAD.MOV R2, RZ, RZ, -R2 ;  /* 0x000000ffff027224 */ /* 0x000fca00078e0a02 */
[----:B------:R-:W-:-:S13]  /*0300*/  ISETP.GE.AND P0, PT, R2, RZ, PT ;  /* 0x000000ff0200720c */ /* 0x000fda0003f06270 */
[----:B------:R-:W-:Y:S05]  /*0310*/  @P0 BRA `(.L_x_5) ;  /* 0x0000000800580947 */ /* 0x000fea0003800000 */
[----:B------:R-:W-:Y:S01]  /*0320*/  IMAD.MOV R7, RZ, RZ, -R2 ;  /* 0x000000ffff077224 */ /* 0x000fe200078e0a02 */
[----:B------:R-:W-:Y:S01]  /*0330*/  BSSY.RECONVERGENT B3, `(.L_x_6) ;  /* 0x000005e000037945 */ /* 0x000fe20003800200 */
[----:B------:R-:W-:-:S03]  /*0340*/  PLOP3.LUT P0, PT, PT, PT, PT, 0x80, 0x8 ;  /* 0x000000000008781c */ /* 0x000fc60003f0f070 */
[----:B------:R-:W-:-:S13]  /*0350*/  ISETP.GT.AND P1, PT, R7, 0xc, PT ;  /* 0x0000000c0700780c */ /* 0x000fda0003f24270 */
[----:B------:R-:W-:Y:S05]  /*0360*/  @!P1 BRA `(.L_x_7) ;  /* 0x0000000400689947 */ /* 0x000fea0003800000 */
[----:B------:R-:W-:-:S13]  /*0370*/  PLOP3.LUT P0, PT, PT, PT, PT, 0x8, 0x80 ;  /* 0x000000000080781c */ /* 0x000fda0003f0e170 */
.L_x_8:
[----:B------:R-:W0:Y:S08]  /*0380*/  LDC.64 R18, c[0x0][0x380] ;  /* 0x0000e000ff127b82 */ /* 0x000e300000000a00 */
[----:B------:R-:W1:Y:S01]  /*0390*/  LDC.64 R8, c[0x0][0x388] ;  /* 0x0000e200ff087b82 */ /* 0x000e620000000a00 */
[----:B0-----:R-:W-:-:S05]  /*03a0*/  IMAD.WIDE R16, R11, 0x4, R18 ;  /* 0x000000040b107825 */ /* 0x001fca00078e0212 */
[----:B------:R-:W2:Y:S01]  /*03b0*/  LDG.E R15, desc[UR6][R16.64] ;  /* 0x00000006100f7981 */ /* 0x000ea2000c1e1900 */
[----:B-1----:R-:W-:-:S04]  /*03c0*/  IMAD.WIDE R22, R11, 0x4, R8 ;  /* 0x000000040b167825 */ /* 0x002fc800078e0208 */
[C---:B------:R-:W-:Y:S01]  /*03d0*/  IMAD.WIDE R12, R4.reuse, 0x4, R16 ;  /* 0x00000004040c7825 */ /* 0x040fe200078e0210 */
[----:B------:R0:W2:Y:S04]  /*03e0*/  LDG.E R14, desc[UR6][R22.64] ;  /* 0x00000006160e7981 */ /* 0x0000a8000c1e1900 */
[----:B------:R1:W3:Y:S01]  /*03f0*/  LDG.E R7, desc[UR6][R12.64] ;  /* 0x000000060c077981 */ /* 0x0002e2000c1e1900 */
[----:B0-----:R-:W-:-:S05]  /*0400*/  IMAD.WIDE R22, R4, 0x4, R22 ;  /* 0x0000000404167825 */ /* 0x001fca00078e0216 */
[----:B------:R-:W3:Y:S01]  /*0410*/  LDG.E R17, desc[UR6][R22.64] ;  /* 0x0000000616117981 */ /* 0x000ee2000c1e1900 */
[----:B-1----:R-:W-:-:S04]  /*0420*/  IMAD.WIDE R12, R4, 0x4, R12 ;  /* 0x00000004040c7825 */ /* 0x002fc800078e020c */
[C---:B------:R-:W-:Y:S01]  /*0430*/  IMAD.WIDE R28, R4.reuse, 0x4, R22 ;  /* 0x00000004041c7825 */ /* 0x040fe200078e0216 */
[----:B------:R-:W4:Y:S03]  /*0440*/  LDG.E R24, desc[UR6][R12.64] ;  /* 0x000000060c187981 */ /* 0x000f26000c1e1900 */
[C---:B------:R-:W-:Y:S01]  /*0450*/  IMAD.WIDE R20, R4.reuse, 0x4, R12 ;  /* 0x0000000404147825 */ /* 0x040fe200078e020c */
[----:B------:R0:W4:Y:S01]  /*0460*/  LDG.E R27, desc[UR6][R28.64] ;  /* 0x000000061c1b7981 */ /* 0x000122000c1e1900 */
[----:B------:R-:W-:-:S04]  /*0470*/  LEA R26, R4, R11, 0x2 ;  /* 0x0000000b041a7211 */ /* 0x000fc800078e10ff */
[----:B------:R-:W5:Y:S01]  /*0480*/  LDG.E R20, desc[UR6][R20.64] ;  /* 0x0000000614147981 */ /* 0x000f62000c1e1900 */
[----:B0-----:R-:W-:-:S05]  /*0490*/  IMAD.WIDE R28, R4, 0x4, R28 ;  /* 0x00000004041c7825 */ /* 0x001fca00078e021c */
[----:B------:R-:W5:Y:S01]  /*04a0*/  LDG.E R25, desc[UR6][R28.64] ;  /* 0x000000061c197981 */ /* 0x000f62000c1e1900 */
[----:B------:R-:W-:-:S04]  /*04b0*/  IMAD.WIDE R22, R26, 0x4, R18 ;  /* 0x000000041a167825 */ /* 0x000fc800078e0212 */
[----:B------:R-:W-:Y:S01]  /*04c0*/  IMAD.WIDE R12, R26, 0x4, R8 ;  /* 0x000000041a0c7825 */ /* 0x000fe200078e0208 */
[----:B------:R0:W5:Y:S04]  /*04d0*/  LDG.E R10, desc[UR6][R22.64] ;  /* 0x00000006160a7981 */ /* 0x000168000c1e1900 */
[----:B------:R1:W5:Y:S01]  /*04e0*/  LDG.E R11, desc[UR6][R12.64] ;  /* 0x000000060c0b7981 */ /* 0x000362000c1e1900 */
[----:B0-----:R-:W-:-:S04]  /*04f0*/  IMAD.WIDE R22, R4, 0x4, R22 ;  /* 0x0000000404167825 */ /* 0x001fc800078e0216 */
[C---:B-1----:R-:W-:Y:S01]  /*0500*/  IMAD.WIDE R12, R4.reuse, 0x4, R12 ;  /* 0x00000004040c7825 */ /* 0x042fe200078e020c */
[----:B------:R-:W5:Y:S04]  /*0510*/  LDG.E R16, desc[UR6][R22.64] ;  /* 0x0000000616107981 */ /* 0x000f68000c1e1900 */
[----:B------:R3:W5:Y:S01]  /*0520*/  LDG.E R21, desc[UR6][R12.64] ;  /* 0x000000060c157981 */ /* 0x000762000c1e1900 */
[----:B------:R-:W-:Y:S01]  /*0530*/  IMAD.WIDE R28, R4, 0x4, R12 ;  /* 0x00000004041c7825 */ /* 0x000fe200078e020c */
[----:B--2---:R-:W-:-:S03]  /*0540*/  IADD3 R5, PT, PT, R14, R15, R5 ;  /* 0x0000000f0e057210 */ /* 0x004fc60007ffe005 */
[----:B------:R-:W-:Y:S01]  /*0550*/  IMAD.WIDE R14, R4, 0x4, R22 ;  /* 0x00000004040e7825 */ /* 0x000fe200078e0216 */
[----:B---3--:R-:W-:-:S04]  /*0560*/  IADD3 R12, PT, PT, R17, R7, R5 ;  /* 0x00000007110c7210 */ /* 0x008fc80007ffe005 */
[----:B------:R-:W2:Y:S04]  /*0570*/  LDG.E R17, desc[UR6][R14.64] ;  /* 0x000000060e117981 */ /* 0x000ea8000c1e1900 */
[----:B------:R0:W2:Y:S01]  /*0580*/  LDG.E R7, desc[UR6][R28.64] ;  /* 0x000000061c077981 */ /* 0x0000a2000c1e1900 */
[----:B------:R-:W-:Y:S02]  /*0590*/  LEA R5, R4, R26, 0x2 ;  /* 0x0000001a04057211 */ /* 0x000fe400078e10ff */
[----:B----4-:R-:W-:-:S03]  /*05a0*/  IADD3 R24, PT, PT, R27, R24, R12 ;  /* 0x000000181b187210 */ /* 0x010fc60007ffe00c */
[----:B------:R-:W-:-:S04]  /*05b0*/  IMAD.WIDE R26, R5, 0x4, R18 ;  /* 0x00000004051a7825 */ /* 0x000fc800078e0212 */
[----:B------:R-:W-:Y:S01]  /*05c0*/  IMAD.WIDE R12, R4, 0x4, R14 ;  /* 0x00000004040c7825 */ /* 0x000fe200078e020e */
[----:B-----5:R-:W-:-:S03]  /*05d0*/  IADD3 R20, PT, PT, R25, R20, R24 ;  /* 0x0000001419147210 */ /* 0x020fc60007ffe018 */
[C---:B------:R-:W-:Y:S02]  /*05e0*/  IMAD.WIDE R24, R4.reuse, 0x4, R26 ;  /* 0x0000000404187825 */ /* 0x040fe400078e021a */
[----:B------:R-:W3:Y:S02]  /*05f0*/  LDG.E R26, desc[UR6][R26.64] ;  /* 0x000000061a1a7981 */ /* 0x000ee4000c1e1900 */
[C---:B0-----:R-:W-:Y:S01]  /*0600*/  IMAD.WIDE R28, R4.reuse, 0x4, R28 ;  /* 0x00000004041c7825 */ /* 0x041fe200078e021c */
[----:B------:R-:W-:Y:S01]  /*0610*/  IADD3 R20, PT, PT, R11, R10, R20 ;  /* 0x0000000a0b147210 */ /* 0x000fe20007ffe014 */
[----:B------:R0:W4:Y:S02]  /*0620*/  LDG.E R27, desc[UR6][R12.64] ;  /* 0x000000060c1b7981 */ /* 0x000124000c1e1900 */
[----:B------:R-:W-:Y:S02]  /*0630*/  IMAD.WIDE R10, R4, 0x4, R24 ;  /* 0x00000004040a7825 */ /* 0x000fe400078e0218 */
[----:B------:R-:W4:Y:S04]  /*0640*/  LDG.E R28, desc[UR6][R28.64] ;  /* 0x000000061c1c7981 */ /* 0x000f28000c1e1900 */
[----:B------:R1:W5:Y:S01]  /*0650*/  LDG.E R22, desc[UR6][R10.64] ;  /* 0x000000060a167981 */ /* 0x000362000c1e1900 */
[----:B0-----:R-:W-:Y:S01]  /*0660*/  IMAD.WIDE R12, R5, 0x4, R8 ;  /* 0x00000004050c7825 */ /* 0x001fe200078e0208 */
[----:B------:R-:W-:-:S02]  /*0670*/  IADD3 R16, PT, PT, R21, R16, R20 ;  /* 0x0000001015107210 */ /* 0x000fc40007ffe014 */
[----:B------:R-:W5:Y:S01]  /*0680*/  LDG.E R24, desc[UR6][R24.64] ;  /* 0x0000000618187981 */ /* 0x000f62000c1e1900 */
[C---:B------:R-:W-:Y:S02]  /*0690*/  IMAD R5, R4.reuse, 0x4, R5 ;  /* 0x0000000404057824 */ /* 0x040fe400078e0205 */
[----:B------:R-:W-:-:S04]  /*06a0*/  IMAD.WIDE R14, R4, 0x4, R12 ;  /* 0x00000004040e7825 */ /* 0x000fc800078e020c */
[C---:B------:R-:W-:Y:S01]  /*06b0*/  IMAD.WIDE R20, R4.reuse, 0x4, R10 ;  /* 0x0000000404147825 */ /* 0x040fe200078e020a */
[----:B------:R-:W5:Y:S03]  /*06c0*/  LDG.E R23, desc[UR6][R14.64] ;  /* 0x000000060e177981 */ /* 0x000f66000c1e1900 */
[C---:B------:R-:W-:Y:S01]  /*06d0*/  IMAD.WIDE R18, R5.reuse, 0x4, R18 ;  /* 0x0000000405127825 */ /* 0x040fe200078e0212 */
[----:B------:R-:W3:Y:S03]  /*06e0*/  LDG.E R25, desc[UR6][R12.64] ;  /* 0x000000060c197981 */ /* 0x000ee6000c1e1900 */
[C---:B-1----:R-:W-:Y:S01]  /*06f0*/  IMAD.WIDE R10, R4.reuse, 0x4, R14 ;  /* 0x00000004040a7825 */ /* 0x042fe200078e020e */
[----:B------:R-:W5:Y:S03]  /*0700*/  LDG.E R20, desc[UR6][R20.64] ;  /* 0x0000000614147981 */ /* 0x000f66000c1e1900 */
[----:B------:R-:W-:Y:S01]  /*0710*/  IMAD.WIDE R8, R5, 0x4, R8 ;  /* 0x0000000405087825 */ /* 0x000fe200078e0208 */
[----:B------:R0:W5:Y:S04]  /*0720*/  LDG.E R12, desc[UR6][R18.64] ;  /* 0x00000006120c7981 */ /* 0x000168000c1e1900 */
[----:B------:R-:W5:Y:S01]  /*0730*/  LDG.E R21, desc[UR6][R10.64] ;  /* 0x000000060a157981 */ /* 0x000f62000c1e1900 */
[----:B0-----:R-:W-:-:S04]  /*0740*/  IMAD.WIDE R18, R4, 0x4, R18 ;  /* 0x0000000404127825 */ /* 0x001fc800078e0212 */
[----:B------:R-:W-:Y:S01]  /*0750*/  IMAD.WIDE R14, R4, 0x4, R18 ;  /* 0x00000004040e7825 */ /* 0x000fe200078e0212 */
[----:B--2---:R-:W-:-:S03]  /*0760*/  IADD3 R7, PT, PT, R7, R17, R16 ;  /* 0x0000001107077210 */ /* 0x004fc60007ffe010 */
[C---:B------:R-:W-:Y:S02]  /*0770*/  IMAD.WIDE R16, R4.reuse, 0x4, R10 ;  /* 0x0000000404107825 */ /* 0x040fe400078e020a */
[----:B------:R-:W2:Y:S04]  /*0780*/  LDG.E R11, desc[UR6][R8.64] ;  /* 0x00000006080b7981 */ /* 0x000ea8000c1e1900 */
[----:B------:R0:W2:Y:S04]  /*0790*/  LDG.E R13, desc[UR6][R16.64] ;  /* 0x00000006100d7981 */ /* 0x0000a8000c1e1900 */
[----:B------:R1:W2:Y:S01]  /*07a0*/  LDG.E R10, desc[UR6][R18.64] ;  /* 0x00000006120a7981 */ /* 0x0002a2000c1e1900 */
[----:B0-----:R-:W-:-:S03]  /*07b0*/  IMAD.WIDE R16, R4, 0x4, R8 ;  /* 0x0000000404107825 */ /* 0x001fc600078e0208 */
[----:B------:R0:W2:Y:S01]  /*07c0*/  LDG.E R8, desc[UR6][R14.64] ;  /* 0x000000060e087981 */ /* 0x0000a2000c1e1900 */
[----:B-1----:R-:W-:-:S03]  /*07d0*/  IMAD.WIDE R18, R4, 0x4, R16 ;  /* 0x0000000404127825 */ /* 0x002fc600078e0210 */
[----:B------:R-:W2:Y:S01]  /*07e0*/  LDG.E R9, desc[UR6][R16.64] ;  /* 0x0000000610097981 */ /* 0x000ea2000c1e1900 */
[----:B0-----:R-:W-:-:S05]  /*07f0*/  IMAD.WIDE R14, R4, 0x4, R14 ;  /* 0x00000004040e7825 */ /* 0x001fca00078e020e */
[----:B------:R-:W2:Y:S04]  /*0800*/  LDG.E R29, desc[UR6][R14.64] ;  /* 0x000000060e1d7981 */ /* 0x000ea8000c1e1900 */
[----:B------:R0:W2:Y:S02]  /*0810*/  LDG.E R15, desc[UR6][R18.64] ;  /* 0x00000006120f7981 */ /* 0x0000a4000c1e1900 */
[----:B0-----:R-:W-:-:S06]  /*0820*/  IMAD.WIDE R18, R4, 0x4, R18 ;  /* 0x0000000404127825 */ /* 0x001fcc00078e0212 */
[----:B------:R-:W2:Y:S01]  /*0830*/  LDG.E R18, desc[UR6][R18.64] ;  /* 0x0000000612127981 */ /* 0x000ea2000c1e1900 */
[----:B----4-:R-:W-:-:S04]  /*0840*/  IADD3 R7, PT, PT, R28, R27, R7 ;  /* 0x0000001b1c077210 */ /* 0x010fc80007ffe007 */
[----:B---3--:R-:W-:-:S04]  /*0850*/  IADD3 R7, PT, PT, R25, R26, R7 ;  /* 0x0000001a19077210 */ /* 0x008fc80007ffe007 */
[----:B-----5:R-:W-:Y:S02]  /*0860*/  IADD3 R7, PT, PT, R23, R24, R7 ;  /* 0x0000001817077210 */ /* 0x020fe40007ffe007 */
[----:B------:R-:W-:Y:S02]  /*0870*/  IADD3 R2, PT, PT, R2, 0x10, RZ ;  /* 0x0000001002027810 */ /* 0x000fe40007ffe0ff */
[----:B------:R-:W-:Y:S02]  /*0880*/  IADD3 R7, PT, PT, R21, R22, R7 ;  /* 0x0000001615077210 */ /* 0x000fe40007ffe007 */
[----:B------:R-:W-:Y:S02]  /*0890*/  ISETP.GE.AND P1, PT, R2, -0xc, PT ;  /* 0xfffffff40200780c */ /* 0x000fe40003f26270 */
[----:B--2---:R-:W-:-:S04]  /*08a0*/  IADD3 R7, PT, PT, R13, R20, R7 ;  /* 0x000000140d077210 */ /* 0x004fc80007ffe007 */
[----:B------:R-:W-:Y:S02]  /*08b0*/  IADD3 R7, PT, PT, R11, R12, R7 ;  /* 0x0000000c0b077210 */ /* 0x000fe40007ffe007 */
[----:B------:R-:W-:Y:S02]  /*08c0*/  LEA R11, R4, R5, 0x2 ;  /* 0x00000005040b7211 */ /* 0x000fe400078e10ff */
[----:B------:R-:W-:-:S04]  /*08d0*/  IADD3 R7, PT, PT, R9, R10, R7 ;  /* 0x0000000a09077210 */ /* 0x000fc80007ffe007 */
[----:B------:R-:W-:-:S04]  /*08e0*/  IADD3 R7, PT, PT, R15, R8, R7 ;  /* 0x000000080f077210 */ /* 0x000fc80007ffe007 */
[----:B------:R-:W-:Y:S01]  /*08f0*/  IADD3 R5, PT, PT, R18, R29, R7 ;  /* 0x0000001d12057210 */ /* 0x000fe20007ffe007 */
[----:B------:R-:W-:Y:S06]  /*0900*/  @!P1 BRA `(.L_x_8) ;  /* 0xfffffff8009c9947 */ /* 0x000fec000383ffff */
.L_x_7:
[----:B------:R-:W-:Y:S05]  /*0910*/  BSYNC.RECONVERGENT B3 ;  /* 0x0000000000037941 */ /* 0x000fea0003800200 */
.L_x_6:
[----:B------:R-:W-:Y:S01]  /*0920*/  IMAD.MOV R7, RZ, RZ, -R2 ;  /* 0x000000ffff077224 */ /* 0x000fe200078e0a02 */
[----:B------:R-:W-:Y:S04]  /*0930*/  BSSY.RECONVERGENT B3, `(.L_x_9) ;  /* 0x0000031000037945 */ /* 0x000fe80003800200 */
[----:B------:R-:W-:-:S13]  /*0940*/  ISETP.GT.AND P1, PT, R7, 0x4, PT ;  /* 0x000000040700780c */ /* 0x000fda0003f24270 */
[----:B------:R-:W-:Y:S05]  /*0950*/  @!P1 BRA `(.L_x_10) ;  /* 0x0000000000b89947 */ /* 0x000fea0003800000 */
[----:B------:R-:W0:Y:S08]  /*0960*/  LDC.64 R8, c[0x0][0x380] ;  /* 0x0000e000ff087b82 */ /* 0x000e300000000a00 */
[----:B------:R-:W1:Y:S01]  /*0970*/  LDC.64 R12, c[0x0][0x388] ;  /* 0x0000e200ff0c7b82 */ /* 0x000e620000000a00 */
[----:B------:R-:W-:Y:S01]  /*0980*/  LEA R7, R4, R11, 0x2 ;  /* 0x0000000b04077211 */ /* 0x000fe200078e10ff */
[----:B0-----:R-:W-:-:S05]  /*0990*/  IMAD.WIDE R20, R11, 0x4, R8 ;  /* 0x000000040b147825 */ /* 0x001fca00078e0208 */
[----:B------:R0:W2:Y:S01]  /*09a0*/  LDG.E R29, desc[UR6][R20.64] ;  /* 0x00000006141d7981 */ /* 0x0000a2000c1e1900 */
[----:B------:R-:W-:-:S04]  /*09b0*/  IMAD.WIDE R18, R4, 0x4, R20 ;  /* 0x0000000404127825 */ /* 0x000fc800078e0214 */
[----:B-1----:R-:W-:Y:S01]  /*09c0*/  IMAD.WIDE R16, R11, 0x4, R12 ;  /* 0x000000040b107825 */ /* 0x002fe200078e020c */
[----:B------:R-:W3:Y:S03]  /*09d0*/  LDG.E R27, desc[UR6][R18.64] ;  /* 0x00000006121b7981 */ /* 0x000ee6000c1e1900 */
[C---:B0-----:R-:W-:Y:S01]  /*09e0*/  IMAD.WIDE R20, R4.reuse, 0x4, R18 ;  /* 0x0000000404147825 */ /* 0x041fe200078e0212 */
[----:B------:R0:W2:Y:S03]  /*09f0*/  LDG.E R28, desc[UR6][R16.64] ;  /* 0x00000006101c7981 */ /* 0x0000a6000c1e1900 */
[C---:B------:R-:W-:Y:S01]  /*0a00*/  IMAD.WIDE R14, R4.reuse, 0x4, R16 ;  /* 0x00000004040e7825 */ /* 0x040fe200078e0210 */
[----:B------:R-:W4:Y:S03]  /*0a10*/  LDG.E R23, desc[UR6][R20.64] ;  /* 0x0000000614177981 */ /* 0x000f26000c1e1900 */
[----:B------:R-:W-:Y:S01]  /*0a20*/  IMAD.WIDE R8, R7, 0x4, R8 ;  /* 0x0000000407087825 */ /* 0x000fe200078e0208 */
[----:B------:R1:W3:Y:S03]  /*0a30*/  LDG.E R26, desc[UR6][R14.64] ;  /* 0x000000060e1a7981 */ /* 0x0002e6000c1e1900 */
[----:B------:R-:W-:-:S04]  /*0a40*/  IMAD.WIDE R24, R4, 0x4, R14 ;  /* 0x0000000404187825 */ /* 0x000fc800078e020e */
[----:B------:R-:W-:Y:S01]  /*0a50*/  IMAD.WIDE R12, R7, 0x4, R12 ;  /* 0x00000004070c7825 */ /* 0x000fe200078e020c */
[----:B------:R-:W4:Y:S03]  /*0a60*/  LDG.E R22, desc[UR6][R24.64] ;  /* 0x0000000618167981 */ /* 0x000f26000c1e1900 */
[----:B------:R-:W-:-:S04]  /*0a70*/  IMAD.WIDE R10, R4, 0x4, R20 ;  /* 0x00000004040a7825 */ /* 0x000fc800078e0214 */
[C---:B0-----:R-:W-:Y:S02]  /*0a80*/  IMAD.WIDE R16, R4.reuse, 0x4, R24 ;  /* 0x0000000404107825 */ /* 0x041fe400078e0218 */
[----:B------:R-:W5:Y:S02]  /*0a90*/  LDG.E R11, desc[UR6][R10.64] ;  /* 0x000000060a0b7981 */ /* 0x000f64000c1e1900 */
[C---:B------:R-:W-:Y:S02]  /*0aa0*/  IMAD.WIDE R18, R4.reuse, 0x4, R8 ;  /* 0x0000000404127825 */ /* 0x040fe400078e0208 */
[----:B------:R-:W5:Y:S02]  /*0ab0*/  LDG.E R9, desc[UR6][R8.64] ;  /* 0x0000000608097981 */ /* 0x000f64000c1e1900 */
[C---:B-1----:R-:W-:Y:S02]  /*0ac0*/  IMAD.WIDE R14, R4.reuse, 0x4, R12 ;  /* 0x00000004040e7825 */ /* 0x042fe400078e020c */
[----:B------:R-:W5:Y:S04]  /*0ad0*/  LDG.E R12, desc[UR6][R12.64] ;  /* 0x000000060c0c7981 */ /* 0x000f68000c1e1900 */
[----:B------:R0:W5:Y:S01]  /*0ae0*/  LDG.E R10, desc[UR6][R16.64] ;  /* 0x00000006100a7981 */ /* 0x000162000c1e1900 */
[----:B------:R-:W-:-:S03]  /*0af0*/  IMAD.WIDE R20, R4, 0x4, R14 ;  /* 0x0000000404147825 */ /* 0x000fc600078e020e */
[----:B------:R-:W5:Y:S04]  /*0b00*/  LDG.E R8, desc[UR6][R18.64] ;  /* 0x0000000612087981 */ /* 0x000f68000c1e1900 */
[----:B------:R-:W5:Y:S01]  /*0b10*/  LDG.E R15, desc[UR6][R14.64] ;  /* 0x000000060e0f7981 */ /* 0x000f62000c1e1900 */
[----:B0-----:R-:W-:-:S05]  /*0b20*/  IMAD.WIDE R16, R4, 0x4, R18 ;  /* 0x0000000404107825 */ /* 0x001fca00078e0212 */
[----:B------:R-:W5:Y:S01]  /*0b30*/  LDG.E R13, desc[UR6][R16.64] ;  /* 0x00000006100d7981 */ /* 0x000f62000c1e1900 */
[----:B------:R-:W-:-:S03]  /*0b40*/  IMAD.WIDE R24, R4, 0x4, R16 ;  /* 0x0000000404187825 */ /* 0x000fc600078e0210 */
[----:B------:R0:W5:Y:S04]  /*0b50*/  LDG.E R14, desc[UR6][R20.64] ;  /* 0x00000006140e7981 */ /* 0x000168000c1e1900 */
[----:B------:R-:W5:Y:S01]  /*0b60*/  LDG.E R24, desc[UR6][R24.64] ;  /* 0x0000000618187981 */ /* 0x000f62000c1e1900 */
[----:B0-----:R-:W-:-:S06]  /*0b70*/  IMAD.WIDE R20, R4, 0x4, R20 ;  /* 0x0000000404147825 */ /* 0x001fcc00078e0214 */
[----:B------:R-:W5:Y:S01]  /*0b80*/  LDG.E R21, desc[UR6][R20.64] ;  /* 0x0000000614157981 */ /* 0x000f62000c1e1900 */
[----:B------:R-:W-:Y:S02]  /*0b90*/  PLOP3.LUT P0, PT, PT, PT, PT, 0x8, 0x80 ;  /* 0x000000000080781c */ /* 0x000fe40003f0e170 */
[----:B------:R-:W-:Y:S02]  /*0ba0*/  IADD3 R2, PT, PT, R2, 0x8, RZ ;  /* 0x0000000802027810 */ /* 0x000fe40007ffe0ff */
[----:B--2---:R-:W-:-:S04]  /*0bb0*/  IADD3 R28, PT, PT, R28, R29, R5 ;  /* 0x0000001d1c1c7210 */ /* 0x004fc80007ffe005 */
[----:B---3--:R-:W-:-:S04]  /*0bc0*/  IADD3 R26, PT, PT, R26, R27, R28 ;  /* 0x0000001b1a1a7210 */ /* 0x008fc80007ffe01c */
[----:B----4-:R-:W-:-:S04]  /*0bd0*/  IADD3 R22, PT, PT, R22, R23, R26 ;  /* 0x0000001716167210 */ /* 0x010fc80007ffe01a */
[----:B-----5:R-:W-:-:S04]  /*0be0*/  IADD3 R10, PT, PT, R10, R11, R22 ;  /* 0x0000000b0a0a7210 */ /* 0x020fc80007ffe016 */
[----:B------:R-:W-:-:S04]  /*0bf0*/  IADD3 R9, PT, PT, R12, R9, R10 ;  /* 0x000000090c097210 */ /* 0x000fc80007ffe00a */
[----:B------:R-:W-:Y:S01]  /*0c00*/  IADD3 R8, PT, PT, R15, R8, R9 ;  /* 0x000000080f087210 */ /* 0x000fe20007ffe009 */
[----:B------:R-:W-:-:S03]  /*0c10*/  IMAD R11, R4, 0x4, R7 ;  /* 0x00000004040b7824 */ /* 0x000fc600078e0207 */
[----:B------:R-:W-:-:S04]  /*0c20*/  IADD3 R8, PT, PT, R14, R13, R8 ;  /* 0x0000000d0e087210 */ /* 0x000fc80007ffe008 */
[----:B------:R-:W-:-:S07]  /*0c30*/  IADD3 R5, PT, PT, R21, R24, R8 ;  /* 0x0000001815057210 */ /* 0x000fce0007ffe008 */
.L_x_10:
[----:B------:R-:W-:Y:S05]  /*0c40*/  BSYNC.RECONVERGENT B3 ;  /* 0x0000000000037941 */ /* 0x000fea0003800200 */
.L_x_9:
[----:B------:R-:W-:-:S13]  /*0c50*/  ISETP.NE.OR P0, PT, R2, RZ, P0 ;  /* 0x000000ff0200720c */ /* 0x000fda0000705670 */
[----:B------:R-:W-:Y:S05]  /*0c60*/  @!P0 BREAK.RELIABLE B0 ;  /* 0x0000000000008942 */ /* 0x000fea0003800100 */
[----:B------:R-:W-:Y:S05]  /*0c70*/  @!P0 BRA `(.L_x_3) ;  /* 0x00000000006c8947 */ /* 0x000fea0003800000 */
.L_x_5:
[----:B------:R-:W-:Y:S05]  /*0c80*/  BSYNC.RELIABLE B0 ;  /* 0x0000000000007941 */ /* 0x000fea0003800100 */
.L_x_4:
[----:B------:R-:W0:Y:S08]  /*0c90*/  LDC.64 R8, c[0x0][0x380] ;  /* 0x0000e000ff087b82 */ /* 0x000e300000000a00 */
[----:B------:R-:W1:Y:S01]  /*0ca0*/  LDC.64 R12, c[0x0][0x388] ;  /* 0x0000e200ff0c7b82 */ /* 0x000e620000000a00 */
[----:B0-----:R-:W-:-:S04]  /*0cb0*/  IMAD.WIDE R22, R11, 0x4, R8 ;  /* 0x000000040b167825 */ /* 0x001fc800078e0208 */
[----:B------:R-:W-:Y:S02]  /*0cc0*/  IMAD.WIDE R8, R4, 0x4, R22 ;  /* 0x0000000404087825 */ /* 0x000fe400078e0216 */
[----:B------:R-:W2:Y:S02]  /*0cd0*/  LDG.E R22, desc[UR6][R22.64] ;  /* 0x0000000616167981 */ /* 0x000ea4000c1e1900 */
[----:B-1----:R-:W-:-:S04]  /*0ce0*/  IMAD.WIDE R24, R11, 0x4, R12 ;  /* 0x000000040b187825 */ /* 0x002fc800078e020c */
[C---:B------:R-:W-:Y:S02]  /*0cf0*/  IMAD.WIDE R12, R4.reuse, 0x4, R24 ;  /* 0x00000004040c7825 */ /* 0x040fe400078e0218 */
[----:B------:R-:W2:Y:S02]  /*0d00*/  LDG.E R24, desc[UR6][R24.64] ;  /* 0x0000000618187981 */ /* 0x000ea4000c1e1900 */
[C---:B------:R-:W-:Y:S02]  /*0d10*/  IMAD.WIDE R16, R4.reuse, 0x4, R8 ;  /* 0x0000000404107825 */ /* 0x040fe400078e0208 */
[----:B------:R-:W3:Y:S02]  /*0d20*/  LDG.E R9, desc[UR6][R8.64] ;  /* 0x0000000608097981 */ /* 0x000ee4000c1e1900 */
[C---:B------:R-:W-:Y:S02]  /*0d30*/  IMAD.WIDE R14, R4.reuse, 0x4, R12 ;  /* 0x00000004040e7825 */ /* 0x040fe400078e020c */
[----:B------:R-:W3:Y:S02]  /*0d40*/  LDG.E R12, desc[UR6][R12.64] ;  /* 0x000000060c0c7981 */ /* 0x000ee4000c1e1900 */
[----:B------:R-:W-:-:S02]  /*0d50*/  IMAD.WIDE R18, R4, 0x4, R16 ;  /* 0x0000000404127825 */ /* 0x000fc400078e0210 */
[----:B------:R-:W4:Y:S02]  /*0d60*/  LDG.E R7, desc[UR6][R16.64] ;  /* 0x0000000610077981 */ /* 0x000f24000c1e1900 */
[----:B------:R-:W-:Y:S02]  /*0d70*/  IMAD.WIDE R20, R4, 0x4, R14 ;  /* 0x0000000404147825 */ /* 0x000fe400078e020e */
[----:B------:R-:W4:Y:S04]  /*0d80*/  LDG.E R14, desc[UR6][R14.64] ;  /* 0x000000060e0e7981 */ /* 0x000f28000c1e1900 */
[----:B------:R-:W5:Y:S04]  /*0d90*/  LDG.E R18, desc[UR6][R18.64] ;  /* 0x0000000612127981 */ /* 0x000f68000c1e1900 */
[----:B------:R-:W5:Y:S01]  /*0da0*/  LDG.E R20, desc[UR6][R20.64] ;  /* 0x0000000614147981 */ /* 0x000f62000c1e1900 */
[----:B------:R-:W-:-:S04]  /*0db0*/  IADD3 R2, PT, PT, R2, 0x4, RZ ;  /* 0x0000000402027810 */ /* 0x000fc80007ffe0ff */
[----:B------:R-:W-:Y:S02]  /*0dc0*/  ISETP.NE.AND P0, PT, R2, RZ, PT ;  /* 0x000000ff0200720c */ /* 0x000fe40003f05270 */
[----:B------:R-:W-:Y:S02]  /*0dd0*/  LEA R11, R4, R11, 0x2 ;  /* 0x0000000b040b7211 */ /* 0x000fe400078e10ff */
[----:B--2---:R-:W-:-:S04]  /*0de0*/  IADD3 R22, PT, PT, R24, R22, R5 ;  /* 0x0000001618167210 */ /* 0x004fc80007ffe005 */
[----:B---3--:R-:W-:-:S04]  /*0df0*/  IADD3 R22, PT, PT, R12, R9, R22 ;  /* 0x000000090c167210 */ /* 0x008fc80007ffe016 */
[----:B----4-:R-:W-:-:S04]  /*0e00*/  IADD3 R7, PT, PT, R14, R7, R22 ;  /* 0x000000070e077210 */ /* 0x010fc80007ffe016 */
[----:B-----5:R-:W-:Y:S01]  /*0e10*/  IADD3 R5, PT, PT, R20, R18, R7 ;  /* 0x0000001214057210 */ /* 0x020fe20007ffe007 */
[----:B------:R-:W-:Y:S06]  /*0e20*/  @P0 BRA `(.L_x_4) ;  /* 0xfffffffc00980947 */ /* 0x000fec000383ffff */
.L_x_3:
[----:B------:R-:W-:Y:S05]  /*0e30*/  BSYNC.RECONVERGENT B1 ;  /* 0x0000000000017941 */ /* 0x000fea0003800200 */
.L_x_2:
[----:B------:R-:W-:-:S13]  /*0e40*/  ISETP.NE.AND P0, PT, R6, RZ, PT ;  /* 0x000000ff0600720c */ /* 0x000fda0003f05270 */
[----:B------:R-:W-:Y:S05]  /*0e50*/  @!P0 BRA `(.L_x_1) ;  /* 0x0000000000308947 */ /* 0x000fea0003800000 */
[----:B------:R-:W0:Y:S01]  /*0e60*/  LDC.64 R12, c[0x0][0x380] ;  /* 0x0000e000ff0c7b82 */ /* 0x000e220000000a00 */
[----:B------:R-:W-:-:S07]  /*0e70*/  IMAD.MOV R2, RZ, RZ, -R6 ;  /* 0x000000ffff027224 */ /* 0x000fce00078e0a06 */
[----:B------:R-:W1:Y:S02]  /*0e80*/  LDC.64 R8, c[0x0][0x388] ;  /* 0x0000e200ff087b82 */ /* 0x000e640000000a00 */
.L_x_11:
[----:B-1----:R-:W-:-:S04]  /*0e90*/  IMAD.WIDE R6, R11, 0x4, R8 ;  /* 0x000000040b067825 */ /* 0x002fc800078e0208 */
[----:B0-----:R-:W-:Y:S02]  /*0ea0*/  IMAD.WIDE R14, R11, 0x4, R12 ;  /* 0x000000040b0e7825 */ /* 0x001fe400078e020c */
[----:B------:R-:W2:Y:S04]  /*0eb0*/  LDG.E R6, desc[UR6][R6.64] ;  /* 0x0000000606067981 */ /* 0x000ea8000c1e1900 */
[----:B------:R-:W2:Y:S01]  /*0ec0*/  LDG.E R14, desc[UR6][R14.64] ;  /* 0x000000060e0e7981 */ /* 0x000ea2000c1e1900 */
[----:B------:R-:W-:Y:S02]  /*0ed0*/  IADD3 R2, PT, PT, R2, 0x1, RZ ;  /* 0x0000000102027810 */ /* 0x000fe40007ffe0ff */
[----:B------:R-:W-:Y:S02]  /*0ee0*/  IADD3 R11, PT, PT, R4, R11, RZ ;  /* 0x0000000b040b7210 */ /* 0x000fe40007ffe0ff */
[----:B------:R-:W-:-:S02]  /*0ef0*/  ISETP.NE.AND P0, PT, R2, RZ, PT ;  /* 0x000000ff0200720c */ /* 0x000fc40003f05270 */
[----:B--2---:R-:W-:-:S11]  /*0f00*/  IADD3 R5, PT, PT, R6, R14, R5 ;  /* 0x0000000e06057210 */ /* 0x004fd60007ffe005 */
[----:B------:R-:W-:Y:S05]  /*0f10*/  @P0 BRA `(.L_x_11) ;  /* 0xfffffffc00dc0947 */ /* 0x000fea000383ffff */
.L_x_1:
[----:B------:R-:W-:Y:S05]  /*0f20*/  BSYNC.RECONVERGENT B2 ;  /* 0x0000000000027941 */ /* 0x000fea0003800200 */
.L_x_0:
[----:B------:R-:W-:Y:S05]  /*0f30*/  WARPSYNC.ALL ;  /* 0x0000000000007948 */ /* 0x000fea0003800000 */
[----:B------:R-:W0:Y:S01]  /*0f40*/  S2UR UR5, SR_CgaCtaId ;  /* 0x00000000000579c3 */ /* 0x000e220000008800 */
[----:B------:R-:W-:Y:S01]  /*0f50*/  UMOV UR4, 0x400 ;  /* 0x0000040000047882 */ /* 0x000fe20000000000 */
[----:B------:R-:W-:Y:S02]  /*0f60*/  ISETP.GE.U32.AND P1, PT, R3, 0x2, PT ;  /* 0x000000020300780c */ /* 0x000fe40003f26070 */
[----:B------:R-:W-:Y:S01]  /*0f70*/  ISETP.NE.AND P0, PT, R0, RZ, PT ;  /* 0x000000ff0000720c */ /* 0x000fe20003f05270 */
[----:B0-----:R-:W-:-:S06]  /*0f80*/  ULEA UR4, UR5, UR4, 0x18 ;  /* 0x0000000405047291 */ /* 0x001fcc000f8ec0ff */
[----:B------:R-:W-:-:S05]  /*0f90*/  LEA R2, R0, UR4, 0x2 ;  /* 0x0000000400027c11 */ /* 0x000fca000f8e10ff */
[----:B------:R0:W-:Y:S01]  /*0fa0*/  STS [R2], R5 ;  /* 0x0000000502007388 */ /* 0x0001e20000000800 */
[----:B------:R-:W-:Y:S06]  /*0fb0*/  BAR.SYNC.DEFER_BLOCKING 0x0 ;  /* 0x0000000000007b1d */ /* 0x000fec0000010000 */
[----:B------:R-:W-:Y:S05]  /*0fc0*/  @!P1 BRA `(.L_x_12) ;  /* 0x00000000002c9947 */ /* 0x000fea0003800000 */
.L_x_13:
[----:B------:R-:W-:-:S04]  /*0fd0*/  SHF.R.U32.HI R7, RZ, 0x1, R3 ;  /* 0x00000001ff077819 */ /* 0x000fc80000011603 */
[----:B------:R-:W-:-:S13]  /*0fe0*/  ISETP.GE.U32.AND P1, PT, R0, R7, PT ;  /* 0x000000070000720c */ /* 0x000fda0003f26070 */
[----:B------:R-:W-:Y:S01]  /*0ff0*/  @!P1 IMAD R4, R7, 0x4, R2 ;  /* 0x0000000407049824 */ /* 0x000fe200078e0202 */
[----:B0-----:R-:W-:Y:S05]  /*1000*/  @!P1 LDS R5, [R2] ;  /* 0x0000000002059984 */ /* 0x001fea0000000800 */
[----:B------:R-:W0:Y:S02]  /*1010*/  @!P1 LDS R4, [R4] ;  /* 0x0000000004049984 */ /* 0x000e240000000800 */
[----:B0-----:R-:W-:-:S05]  /*1020*/  @!P1 IADD3 R5, PT, PT, R4, R5, RZ ;  /* 0x0000000504059210 */ /* 0x001fca0007ffe0ff */
[----:B------:R1:W-:Y:S01]  /*1030*/  @!P1 STS [R2], R5 ;  /* 0x0000000502009388 */ /* 0x0003e20000000800 */
[----:B------:R-:W-:Y:S01]  /*1040*/  BAR.SYNC.DEFER_BLOCKING 0x0 ;  /* 0x0000000000007b1d */ /* 0x000fe20000010000 */
[----:B------:R-:W-:Y:S02]  /*1050*/  ISETP.GT.U32.AND P1, PT, R3, 0x3, PT ;  /* 0x000000030300780c */ /* 0x000fe40003f24070 */
[----:B------:R-:W-:-:S11]  /*1060*/  MOV R3, R7 ;  /* 0x0000000700037202 */ /* 0x000fd60000000f00 */
[----:B-1----:R-:W-:Y:S05]  /*1070*/  @P1 BRA `(.L_x_13) ;  /* 0xfffffffc00d41947 */ /* 0x002fea000383ffff */
.L_x_12:
[----:B------:R-:W-:Y:S05]  /*1080*/  @P0 EXIT ;  /* 0x000000000000094d */ /* 0x000fea0003800000 */
[----:B------:R-:W1:Y:S01]  /*1090*/  S2UR UR5, SR_CgaCtaId ;  /* 0x00000000000579c3 */ /* 0x000e620000008800 */
[----:B------:R-:W-:-:S07]  /*10a0*/  UMOV UR4, 0x400 ;  /* 0x0000040000047882 */ /* 0x000fce0000000000 */
[----:B0-----:R-:W0:Y:S01]  /*10b0*/  LDC.64 R2, c[0x0][0x390] ;  /* 0x0000e400ff027b82 */ /* 0x001e220000000a00 */
[----:B-1----:R-:W-:-:S09]  /*10c0*/  ULEA UR4, UR5, UR4, 0x18 ;  /* 0x0000000405047291 */ /* 0x002fd2000f8ec0ff */
[----:B------:R-:W0:Y:S04]  /*10d0*/  LDS R5, [UR4] ;  /* 0x00000004ff057984 */ /* 0x000e280008000800 */
[----:B0-----:R-:W-:Y:S01]  /*10e0*/  REDG.E.ADD.STRONG.GPU desc[UR6][R2.64], R5 ;  /* 0x000000050200798e */ /* 0x001fe2000c12e106 */
[----:B------:R-:W-:Y:S05]  /*10f0*/  EXIT ;  /* 0x000000000000794d */ /* 0x000fea0003800000 */
.L_x_14:
[----:B------:R-:W-:-:S00]  /*1100*/  BRA `(.L_x_14) ;  /* 0xfffffffc00fc7947 */ /* 0x000fc0000383ffff */
[----:B------:R-:W-:-:S00]  /*1110*/  NOP ;  /* 0x0000000000007918 */ /* 0x000fc00000000000 */
        /* <DEDUP_REMOVED lines=14> */
.L_x_15:


//--------------------- .nv.shared._Z8dpDevicePiS_S_i --------------------------
	.section	.nv.shared._Z8dpDevicePiS_S_i,"aw",@nobits
	.sectionflags	@""
	.align	4
.nv.shared._Z8dpDevicePiS_S_i:
	.zero		2048


//--------------------- .nv.shared.reserved.0     --------------------------
	.section	.nv.shared.reserved.0,"aw",@nobits
	.weak		__nv_reservedSMEM_offset_0_alias
	.size		__nv_reservedSMEM_offset_0_alias, 0, 64
	.other		__nv_reservedSMEM_offset_0_alias,@"STO_CUDA_RESERVED_SHARED STV_DEFAULT"
__nv_reservedSMEM_offset_0_alias:
	.zero		0
	.zero		64


//--------------------- .nv.constant0._Z8dpDevicePiS_S_i --------------------------
	.section	.nv.constant0._Z8dpDevicePiS_S_i,"a",@progbits
	.sectionflags	@""
	.align	4
.nv.constant0._Z8dpDevicePiS_S_i:
	.zero		924


//--------------------- SYMBOLS --------------------------

	.type		.nv.reservedSmem.offset0,@object
	.size		.nv.reservedSmem.offset0,0x4
	.type		.nv.reservedSmem.cap,@object
	.size		.nv.reservedSmem.cap,0x4
